//
// Generated by NVIDIA NVVM Compiler
//
// Compiler Build ID: CL-36424714
// Cuda compilation tools, release 13.0, V13.0.88
// Based on NVVM 20.0.0
//

.version 9.0
.target sm_100
.address_size 64

	// .globl	kernel

.visible .entry kernel(
	.param .u64 .ptr .align 1 kernel_param_0,
	.param .u64 .ptr .align 1 kernel_param_1,
	.param .u64 .ptr .align 1 kernel_param_2,
	.param .u32 kernel_param_3,
	.param .u32 kernel_param_4,
	.param .u32 kernel_param_5
)
.explicitcluster
.reqnctapercluster 8, 1, 1
{
	.reg .b16 	%rs<25>;
	.reg .b32 	%r<17>;
	.reg .b64 	%rd<11>;

	ld.param.u64 	%rd1, [kernel_param_0];
	ld.param.u64 	%rd2, [kernel_param_1];
	ld.param.u64 	%rd3, [kernel_param_2];
	cvta.to.global.u64 	%rd4, %rd2;
	cvta.to.global.u64 	%rd5, %rd1;
	mov.u32 	%r1, %ctaid.x;
	mov.u32 	%r2, %ntid.x;
	mov.u32 	%r3, %tid.x;
	mad.lo.s32 	%r4, %r1, %r2, %r3;
	mul.wide.s32 	%rd6, %r4, 16;
	add.s64 	%rd7, %rd5, %rd6;
	ld.global.nc.v4.u32 	{%r5, %r6, %r7, %r8}, [%rd7];
	add.s64 	%rd8, %rd4, %rd6;
	ld.global.nc.v4.u32 	{%r9, %r10, %r11, %r12}, [%rd8];
	mov.b32 	{%rs2, %rs5}, %r5;
	mov.b32 	{%rs3, %rs6}, %r9;
	// begin inline asm
	{add.f16 %rs1,%rs2,%rs3;
}
	// end inline asm
	// begin inline asm
	{add.f16 %rs4,%rs5,%rs6;
}
	// end inline asm
	mov.b32 	{%rs8, %rs11}, %r6;
	mov.b32 	{%rs9, %rs12}, %r10;
	// begin inline asm
	{add.f16 %rs7,%rs8,%rs9;
}
	// end inline asm
	// begin inline asm
	{add.f16 %rs10,%rs11,%rs12;
}
	// end inline asm
	mov.b32 	{%rs14, %rs17}, %r7;
	mov.b32 	{%rs15, %rs18}, %r11;
	// begin inline asm
	{add.f16 %rs13,%rs14,%rs15;
}
	// end inline asm
	// begin inline asm
	{add.f16 %rs16,%rs17,%rs18;
}
	// end inline asm
	mov.b32 	{%rs20, %rs23}, %r8;
	mov.b32 	{%rs21, %rs24}, %r12;
	// begin inline asm
	{add.f16 %rs19,%rs20,%rs21;
}
	// end inline asm
	// begin inline asm
	{add.f16 %rs22,%rs23,%rs24;
}
	// end inline asm
	cvta.to.global.u64 	%rd9, %rd3;
	add.s64 	%rd10, %rd9, %rd6;
	mov.b32 	%r13, {%rs19, %rs22};
	mov.b32 	%r14, {%rs13, %rs16};
	mov.b32 	%r15, {%rs7, %rs10};
	mov.b32 	%r16, {%rs1, %rs4};
	st.global.v4.u32 	[%rd10], {%r16, %r15, %r14, %r13};
	ret;

}


// ===== COMPILED SASS (sm_100) =====

	.target	sm_100

	.elftype	@"ET_EXEC"


//--------------------- .note.nv.tkinfo           --------------------------
	.section	.note.nv.tkinfo,"",@"SHT_NOTE"
	.sectionflags	@"SHF_NOTE_NV_TKINFO"
	.tkinfo
        /*0018*/ 	.word	0x00000002
        /*0030*/ 	.string	""
        /*0030*/ 	.string	"ptxas"
        /*0030*/ 	.string	"Cuda compilation tools, release 13.0, V13.0.88"
        /*0030*/ 	.string	"Build cuda_13.0.r13.0/compiler.36424714_0"
        /*0030*/ 	.string	"-arch sm_100 -m 64 "



//--------------------- .note.nv.cuinfo           --------------------------
	.section	.note.nv.cuinfo,"",@"SHT_NOTE"
	.sectionflags	@"SHF_NOTE_NV_CUINFO"
        /*0018*/ 	.short	0x0002
        /*001a*/ 	.short	0x0064
        /*001c*/ 	.short	0x0082
	.zero		2


//--------------------- .nv.info                  --------------------------
	.section	.nv.info,"",@"SHT_CUDA_INFO"
	.align	4


	//----- nvinfo : EIATTR_REGCOUNT
	.align		4
        /*0000*/ 	.byte	0x04, 0x2f
        /*0002*/ 	.short	(.L_1 - .L_0)
	.align		4
.L_0:
        /*0004*/ 	.word	index@(kernel)
        /*0008*/ 	.word	0x00000016


	//----- nvinfo : EIATTR_FRAME_SIZE
	.align		4
.L_1:
        /*000c*/ 	.byte	0x04, 0x11
        /*000e*/ 	.short	(.L_3 - .L_2)
	.align		4
.L_2:
        /*0010*/ 	.word	index@(kernel)
        /*0014*/ 	.word	0x00000000


	//----- nvinfo : EIATTR_MIN_STACK_SIZE
	.align		4
.L_3:
        /*0018*/ 	.byte	0x04, 0x12
        /*001a*/ 	.short	(.L_5 - .L_4)
	.align		4
.L_4:
        /*001c*/ 	.word	index@(kernel)
        /*0020*/ 	.word	0x00000000
.L_5:


//--------------------- .nv.compat                --------------------------
	.section	.nv.compat,"",@"SHT_CUDA_COMPAT_INFO"
	.align	4
        /*0000*/ 	.byte	0x02, 0x09, 0x00, 0x00, 0x02, 0x02, 0x01, 0x00, 0x02, 0x05, 0x05, 0x00, 0x03, 0x07, 0x01, 0x01
        /*0010*/ 	.byte	0x02, 0x03, 0x00, 0x00, 0x02, 0x06, 0x01, 0x00, 0x04, 0x0b, 0x08, 0x00, 0x09, 0x00, 0x00, 0x00
        /*0020*/ 	.byte	0x00, 0x00, 0x00, 0x00


//--------------------- .nv.info.kernel           --------------------------
	.section	.nv.info.kernel,"",@"SHT_CUDA_INFO"
	.sectionflags	@""
	.align	4


	//----- nvinfo : EIATTR_CUDA_API_VERSION
	.align		4
        /*0000*/ 	.byte	0x04, 0x37
        /*0002*/ 	.short	(.L_7 - .L_6)
.L_6:
        /*0004*/ 	.word	0x00000082


	//----- nvinfo : EIATTR_KPARAM_INFO
	.align		4
.L_7:
        /*0008*/ 	.byte	0x04, 0x17
        /*000a*/ 	.short	(.L_9 - .L_8)
.L_8:
        /*000c*/ 	.word	0x00000000
        /*0010*/ 	.short	0x0005
        /*0012*/ 	.short	0x0020
        /*0014*/ 	.byte	0x00, 0xf0, 0x11, 0x00


	//----- nvinfo : EIATTR_KPARAM_INFO
	.align		4
.L_9:
        /*0018*/ 	.byte	0x04, 0x17
        /*001a*/ 	.short	(.L_11 - .L_10)
.L_10:
        /*001c*/ 	.word	0x00000000
        /*0020*/ 	.short	0x0004
        /*0022*/ 	.short	0x001c
        /*0024*/ 	.byte	0x00, 0xf0, 0x11, 0x00


	//----- nvinfo : EIATTR_KPARAM_INFO
	.align		4
.L_11:
        /*0028*/ 	.byte	0x04, 0x17
        /*002a*/ 	.short	(.L_13 - .L_12)
.L_12:
        /*002c*/ 	.word	0x00000000
        /*0030*/ 	.short	0x0003
        /*0032*/ 	.short	0x0018
        /*0034*/ 	.byte	0x00, 0xf0, 0x11, 0x00


	//----- nvinfo : EIATTR_KPARAM_INFO
	.align		4
.L_13:
        /*0038*/ 	.byte	0x04, 0x17
        /*003a*/ 	.short	(.L_15 - .L_14)
.L_14:
        /*003c*/ 	.word	0x00000000
        /*0040*/ 	.short	0x0002
        /*0042*/ 	.short	0x0010
        /*0044*/ 	.byte	0x00, 0xf5, 0x21, 0x00


	//----- nvinfo : EIATTR_KPARAM_INFO
	.align		4
.L_15:
        /*0048*/ 	.byte	0x04, 0x17
        /*004a*/ 	.short	(.L_17 - .L_16)
.L_16:
        /*004c*/ 	.word	0x00000000
        /*0050*/ 	.short	0x0001
        /*0052*/ 	.short	0x0008
        /*0054*/ 	.byte	0x00, 0xf5, 0x21, 0x00


	//----- nvinfo : EIATTR_KPARAM_INFO
	.align		4
.L_17:
        /*0058*/ 	.byte	0x04, 0x17
        /*005a*/ 	.short	(.L_19 - .L_18)
.L_18:
        /*005c*/ 	.word	0x00000000
        /*0060*/ 	.short	0x0000
        /*0062*/ 	.short	0x0000
        /*0064*/ 	.byte	0x00, 0xf5, 0x21, 0x00


	//----- nvinfo : EIATTR_EXPLICIT_CLUSTER
	.align		4
.L_19:
        /*0068*/ 	.byte	0x01, 0x3e
	.zero		2


	//----- nvinfo : EIATTR_CTA_PER_CLUSTER
	.align		4
        /*006c*/ 	.byte	0x04, 0x3d
        /*006e*/ 	.short	(.L_21 - .L_20)
.L_20:
        /*0070*/ 	.word	0x00000008
        /*0074*/ 	.word	0x00000001
        /*0078*/ 	.word	0x00000001


	//----- nvinfo : EIATTR_SPARSE_MMA_MASK
	.align		4
.L_21:
        /*007c*/ 	.byte	0x03, 0x50
        /*007e*/ 	.short	0x0000


	//----- nvinfo : EIATTR_MAXREG_COUNT
	.align		4
        /*0080*/ 	.byte	0x03, 0x1b
        /*0082*/ 	.short	0x00ff


	//----- nvinfo : EIATTR_MERCURY_ISA_VERSION
	.align		4
        /*0084*/ 	.byte	0x03, 0x5f
        /*0086*/ 	.short	0x0101


	//----- nvinfo : EIATTR_VRC_CTA_INIT_COUNT
	.align		4
        /*0088*/ 	.byte	0x02, 0x4a
	.zero		1
	.zero		1


	//----- nvinfo : EIATTR_EXIT_INSTR_OFFSETS
	.align		4
        /*008c*/ 	.byte	0x04, 0x1c
        /*008e*/ 	.short	(.L_23 - .L_22)


	//   ....[0]....
.L_22:
        /*0090*/ 	.word	0x00000130


	//----- nvinfo : EIATTR_CBANK_PARAM_SIZE
	.align		4
.L_23:
        /*0094*/ 	.byte	0x03, 0x19
        /*0096*/ 	.short	0x0024


	//----- nvinfo : EIATTR_PARAM_CBANK
	.align		4
        /*0098*/ 	.byte	0x04, 0x0a
        /*009a*/ 	.short	(.L_25 - .L_24)
	.align		4
.L_24:
        /*009c*/ 	.word	index@(.nv.constant0.kernel)
        /*00a0*/ 	.short	0x0380
        /*00a2*/ 	.short	0x0024


	//----- nvinfo : EIATTR_SW_WAR
	.align		4
.L_25:
        /*00a4*/ 	.byte	0x04, 0x36
        /*00a6*/ 	.short	(.L_27 - .L_26)
.L_26:
        /*00a8*/ 	.word	0x00000008
.L_27:


//--------------------- .nv.callgraph             --------------------------
	.section	.nv.callgraph,"",@"SHT_CUDA_CALLGRAPH"
	.align	4
	.sectionentsize	8
	.align		4
        /*0000*/ 	.word	0x00000000
	.align		4
        /*0004*/ 	.word	0xffffffff
	.align		4
        /*0008*/ 	.word	0x00000000
	.align		4
        /*000c*/ 	.word	0xfffffffe
	.align		4
        /*0010*/ 	.word	0x00000000
	.align		4
        /*0014*/ 	.word	0xfffffffd
	.align		4
        /*0018*/ 	.word	0x00000000
	.align		4
        /*001c*/ 	.word	0xfffffffc


//--------------------- .text.kernel              --------------------------
	.section	.text.kernel,"ax",@progbits
	.align	128
        .global         kernel
        .type           kernel,@function
        .size           kernel,(.L_x_1 - kernel)
        .other          kernel,@"STO_CUDA_ENTRY STV_DEFAULT"
kernel:
.text.kernel:
[----:B------:R-:W-:Y:S01]  /*0000*/  LDC R1, c[0x0][0x37c] ;  /* 0x0000df00ff017b82 */ /* 0x000fe20000000800 */
[----:B------:R-:W0:Y:S07]  /*0010*/  S2R R0, SR_TID.X ;  /* 0x0000000000007919 */ /* 0x000e2e0000002100 */
[----:B------:R-:W0:Y:S01]  /*0020*/  S2UR UR6, SR_CTAID.X ;  /* 0x00000000000679c3 */ /* 0x000e220000002500 */
[----:B------:R-:W1:Y:S07]  /*0030*/  LDCU.64 UR4, c[0x0][0x358] ;  /* 0x00006b00ff0477ac */ /* 0x000e6e0008000a00 */
[----:B------:R-:W0:Y:S08]  /*0040*/  LDC R9, c[0x0][0x360] ;  /* 0x0000d800ff097b82 */ /* 0x000e300000000800 */
[----:B------:R-:W2:Y:S08]  /*0050*/  LDC.64 R2, c[0x0][0x380] ;  /* 0x0000e000ff027b82 */ /* 0x000eb00000000a00 */
[----:B------:R-:W3:Y:S01]  /*0060*/  LDC.64 R4, c[0x0][0x388] ;  /* 0x0000e200ff047b82 */ /* 0x000ee20000000a00 */
[----:B0-----:R-:W-:-:S07]  /*0070*/  IMAD R9, R9, UR6, R0 ;  /* 0x0000000609097c24 */ /* 0x001fce000f8e0200 */
[----:B------:R-:W0:Y:S01]  /*0080*/  LDC.64 R6, c[0x0][0x390] ;  /* 0x0000e400ff067b82 */ /* 0x000e220000000a00 */
[----:B--2---:R-:W-:-:S05]  /*0090*/  IMAD.WIDE R2, R9, 0x10, R2 ;  /* 0x0000001009027825 */ /* 0x004fca00078e0202 */
[----:B-1----:R-:W2:Y:S01]  /*00a0*/  LDG.E.128.CONSTANT R12, desc[UR4][R2.64] ;  /* 0x00000004020c7981 */ /* 0x002ea2000c1e9d00 */
[----:B---3--:R-:W-:-:S05]  /*00b0*/  IMAD.WIDE R4, R9, 0x10, R4 ;  /* 0x0000001009047825 */ /* 0x008fca00078e0204 */
[----:B------:R-:W2:Y:S01]  /*00c0*/  LDG.E.128.CONSTANT R16, desc[UR4][R4.64] ;  /* 0x0000000404107981 */ /* 0x000ea2000c1e9d00 */
[----:B0-----:R-:W-:-:S04]  /*00d0*/  IMAD.WIDE R6, R9, 0x10, R6 ;  /* 0x0000001009067825 */ /* 0x001fc800078e0206 */
[----:B--2---:R-:W-:Y:S02]  /*00e0*/  HFMA2 R15, R15, 1, 1, R19 ;  /* 0x3c003c000f0f7831 */ /* 0x004fe40000000013 */
[----:B------:R-:W-:Y:S02]  /*00f0*/  HFMA2 R13, R13, 1, 1, R17 ;  /* 0x3c003c000d0d7831 */ /* 0x000fe40000000011 */
[----:B------:R-:W-:Y:S02]  /*0100*/  HADD2 R14, R14, R18 ;  /* 0x000000120e0e7230 */ /* 0x000fe40000000000 */
[----:B------:R-:W-:-:S05]  /*0110*/  HADD2 R12, R12, R16 ;  /* 0x000000100c0c7230 */ /* 0x000fca0000000000 */
[----:B------:R-:W-:Y:S01]  /*0120*/  STG.E.128 desc[UR4][R6.64], R12 ;  /* 0x0000000c06007986 */ /* 0x000fe2000c101d04 */
[----:B------:R-:W-:Y:S05]  /*0130*/  EXIT ;  /* 0x000000000000794d */ /* 0x000fea0003800000 */
.L_x_0:
[----:B------:R-:W-:-:S00]  /*0140*/  BRA `(.L_x_0) ;  /* 0xfffffffc00fc7947 */ /* 0x000fc0000383ffff */
[----:B------:R-:W-:-:S00]  /*0150*/  NOP ;  /* 0x0000000000007918 */ /* 0x000fc00000000000 */
        /* <DEDUP_REMOVED lines=10> */
.L_x_1:


//--------------------- .nv.shared.reserved.0     --------------------------
	.section	.nv.shared.reserved.0,"aw",@nobits
	.weak		__nv_reservedSMEM_offset_0_alias
	.size		__nv_reservedSMEM_offset_0_alias, 0, 64
	.other		__nv_reservedSMEM_offset_0_alias,@"STO_CUDA_RESERVED_SHARED STV_DEFAULT"
__nv_reservedSMEM_offset_0_alias:
	.zero		0
	.zero		64


//--------------------- .nv.constant0.kernel      --------------------------
	.section	.nv.constant0.kernel,"a",@progbits
	.sectionflags	@""
	.align	4
.nv.constant0.kernel:
	.zero		932


//--------------------- SYMBOLS --------------------------

	.type		.nv.reservedSmem.offset0,@object
	.size		.nv.reservedSmem.offset0,0x4
